	.headerflags	@"EF_CUDA_TEXMODE_UNIFIED EF_CUDA_64BIT_ADDRESS EF_CUDA_ACCELERATORS EF_CUDA_SM90 EF_CUDA_VIRTUAL_SM(EF_CUDA_SM90)"
	.elftype	@"ET_EXEC"


//--------------------- .nv.info                  --------------------------
	.section	.nv.info,"",@"SHT_CUDA_INFO"
	.align	4


	//----- nvinfo : EIATTR_REGCOUNT
	.align		4
        /*0000*/ 	.byte	0x04, 0x2f
        /*0002*/ 	.short	(.L_2 - .L_1)
	.align		4
.L_1:
        /*0004*/ 	.word	index@(triton_per_fused_native_layer_norm_0)
        /*0008*/ 	.word	0x00000017


	//----- nvinfo : EIATTR_MIN_STACK_SIZE
	.align		4
.L_2:
        /*000c*/ 	.byte	0x04, 0x12
        /*000e*/ 	.short	(.L_4 - .L_3)
	.align		4
.L_3:
        /*0010*/ 	.word	index@(triton_per_fused_native_layer_norm_0)
        /*0014*/ 	.word	0x00000000


	//----- nvinfo : EIATTR_FRAME_SIZE
	.align		4
.L_4:
        /*0018*/ 	.byte	0x04, 0x11
        /*001a*/ 	.short	(.L_6 - .L_5)
	.align		4
.L_5:
        /*001c*/ 	.word	index@(triton_per_fused_native_layer_norm_0)
        /*0020*/ 	.word	0x00000000


	//----- nvinfo : EIATTR_MIN_STACK_SIZE
	.align		4
.L_6:
        /*0024*/ 	.byte	0x04, 0x12
        /*0026*/ 	.short	(.L_8 - .L_7)
	.align		4
.L_7:
        /*0028*/ 	.word	index@(triton_per_fused_native_layer_norm_0)
        /*002c*/ 	.word	0x00000000
.L_8:


//--------------------- .nv.info.triton_per_fused_native_layer_norm_0 --------------------------
	.section	.nv.info.triton_per_fused_native_layer_norm_0,"",@"SHT_CUDA_INFO"
	.sectionflags	@""
	.align	4


	//----- nvinfo : EIATTR_CUDA_API_VERSION
	.align		4
        /*0000*/ 	.byte	0x04, 0x37
        /*0002*/ 	.short	(.L_10 - .L_9)
.L_9:
        /*0004*/ 	.word	0x0000007c


	//----- nvinfo : EIATTR_KPARAM_INFO
	.align		4
.L_10:
        /*0008*/ 	.byte	0x04, 0x17
        /*000a*/ 	.short	(.L_12 - .L_11)
.L_11:
        /*000c*/ 	.word	0x00000000
        /*0010*/ 	.short	0x0007
        /*0012*/ 	.short	0x0034
        /*0014*/ 	.byte	0x00, 0xf0, 0x11, 0x00


	//----- nvinfo : EIATTR_KPARAM_INFO
	.align		4
.L_12:
        /*0018*/ 	.byte	0x04, 0x17
        /*001a*/ 	.short	(.L_14 - .L_13)
.L_13:
        /*001c*/ 	.word	0x00000000
        /*0020*/ 	.short	0x0006
        /*0022*/ 	.short	0x0030
        /*0024*/ 	.byte	0x00, 0xf0, 0x11, 0x00


	//----- nvinfo : EIATTR_KPARAM_INFO
	.align		4
.L_14:
        /*0028*/ 	.byte	0x04, 0x17
        /*002a*/ 	.short	(.L_16 - .L_15)
.L_15:
        /*002c*/ 	.word	0x00000000
        /*0030*/ 	.short	0x0005
        /*0032*/ 	.short	0x0028
        /*0034*/ 	.byte	0x00, 0xf4, 0x21, 0x00


	//----- nvinfo : EIATTR_KPARAM_INFO
	.align		4
.L_16:
        /*0038*/ 	.byte	0x04, 0x17
        /*003a*/ 	.short	(.L_18 - .L_17)
.L_17:
        /*003c*/ 	.word	0x00000000
        /*0040*/ 	.short	0x0004
        /*0042*/ 	.short	0x0020
        /*0044*/ 	.byte	0x00, 0xf4, 0x21, 0x00


	//----- nvinfo : EIATTR_KPARAM_INFO
	.align		4
.L_18:
        /*0048*/ 	.byte	0x04, 0x17
        /*004a*/ 	.short	(.L_20 - .L_19)
.L_19:
        /*004c*/ 	.word	0x00000000
        /*0050*/ 	.short	0x0003
        /*0052*/ 	.short	0x0018
        /*0054*/ 	.byte	0x00, 0xf4, 0x21, 0x00


	//----- nvinfo : EIATTR_KPARAM_INFO
	.align		4
.L_20:
        /*0058*/ 	.byte	0x04, 0x17
        /*005a*/ 	.short	(.L_22 - .L_21)
.L_21:
        /*005c*/ 	.word	0x00000000
        /*0060*/ 	.short	0x0002
        /*0062*/ 	.short	0x0010
        /*0064*/ 	.byte	0x00, 0xf4, 0x21, 0x00


	//----- nvinfo : EIATTR_KPARAM_INFO
	.align		4
.L_22:
        /*0068*/ 	.byte	0x04, 0x17
        /*006a*/ 	.short	(.L_24 - .L_23)
.L_23:
        /*006c*/ 	.word	0x00000000
        /*0070*/ 	.short	0x0001
        /*0072*/ 	.short	0x0008
        /*0074*/ 	.byte	0x00, 0xf4, 0x21, 0x00


	//----- nvinfo : EIATTR_KPARAM_INFO
	.align		4
.L_24:
        /*0078*/ 	.byte	0x04, 0x17
        /*007a*/ 	.short	(.L_26 - .L_25)
.L_25:
        /*007c*/ 	.word	0x00000000
        /*0080*/ 	.short	0x0000
        /*0082*/ 	.short	0x0000
        /*0084*/ 	.byte	0x00, 0xf4, 0x21, 0x00


	//----- nvinfo : EIATTR_SPARSE_MMA_MASK
	.align		4
.L_26:
        /*0088*/ 	.byte	0x03, 0x50
        /*008a*/ 	.short	0x0000


	//----- nvinfo : EIATTR_MAXREG_COUNT
	.align		4
        /*008c*/ 	.byte	0x03, 0x1b
        /*008e*/ 	.short	0x00ff


	//----- nvinfo : EIATTR_COOP_GROUP_MASK_REGIDS
	.align		4
        /*0090*/ 	.byte	0x04, 0x29
        /*0092*/ 	.short	(.L_28 - .L_27)


	//   ....[0]....
.L_27:
        /*0094*/ 	.word	0xffffffff


	//   ....[1]....
        /*0098*/ 	.word	0xffffffff


	//   ....[2]....
        /*009c*/ 	.word	0xffffffff


	//   ....[3]....
        /*00a0*/ 	.word	0xffffffff


	//   ....[4]....
        /*00a4*/ 	.word	0xffffffff


	//   ....[5]....
        /*00a8*/ 	.word	0xffffffff


	//   ....[6]....
        /*00ac*/ 	.word	0xffffffff


	//   ....[7]....
        /*00b0*/ 	.word	0xffffffff


	//   ....[8]....
        /*00b4*/ 	.word	0xffffffff


	//   ....[9]....
        /*00b8*/ 	.word	0xffffffff


	//   ....[10]....
        /*00bc*/ 	.word	0xffffffff


	//   ....[11]....
        /*00c0*/ 	.word	0xffffffff


	//----- nvinfo : EIATTR_COOP_GROUP_INSTR_OFFSETS
	.align		4
.L_28:
        /*00c4*/ 	.byte	0x04, 0x28
        /*00c6*/ 	.short	(.L_30 - .L_29)


	//   ....[0]....
.L_29:
        /*00c8*/ 	.word	0x00000140


	//   ....[1]....
        /*00cc*/ 	.word	0x00000170


	//   ....[2]....
        /*00d0*/ 	.word	0x00000190


	//   ....[3]....
        /*00d4*/ 	.word	0x000001b0


	//   ....[4]....
        /*00d8*/ 	.word	0x000001e0


	//   ....[5]....
        /*00dc*/ 	.word	0x000002b0


	//   ....[6]....
        /*00e0*/ 	.word	0x00000340


	//   ....[7]....
        /*00e4*/ 	.word	0x00000360


	//   ....[8]....
        /*00e8*/ 	.word	0x00000380


	//   ....[9]....
        /*00ec*/ 	.word	0x000003b0


	//   ....[10]....
        /*00f0*/ 	.word	0x000003e0


	//   ....[11]....
        /*00f4*/ 	.word	0x00000440


	//----- nvinfo : EIATTR_EXIT_INSTR_OFFSETS
	.align		4
.L_30:
        /*00f8*/ 	.byte	0x04, 0x1c
        /*00fa*/ 	.short	(.L_32 - .L_31)


	//   ....[0]....
.L_31:
        /*00fc*/ 	.word	0x00000560


	//   ....[1]....
        /*0100*/ 	.word	0x00000580


	//----- nvinfo : EIATTR_REQNTID
	.align		4
.L_32:
        /*0104*/ 	.byte	0x04, 0x10
        /*0106*/ 	.short	(.L_34 - .L_33)
.L_33:
        /*0108*/ 	.word	0x00000040
        /*010c*/ 	.word	0x00000001
        /*0110*/ 	.word	0x00000001


	//----- nvinfo : EIATTR_CBANK_PARAM_SIZE
	.align		4
.L_34:
        /*0114*/ 	.byte	0x03, 0x19
        /*0116*/ 	.short	0x0038


	//----- nvinfo : EIATTR_PARAM_CBANK
	.align		4
        /*0118*/ 	.byte	0x04, 0x0a
        /*011a*/ 	.short	(.L_36 - .L_35)
	.align		4
.L_35:
        /*011c*/ 	.word	index@(.nv.constant0.triton_per_fused_native_layer_norm_0)
        /*0120*/ 	.short	0x0210
        /*0122*/ 	.short	0x0038


	//----- nvinfo : EIATTR_SW_WAR
	.align		4
.L_36:
        /*0124*/ 	.byte	0x04, 0x36
        /*0126*/ 	.short	(.L_38 - .L_37)
.L_37:
        /*0128*/ 	.word	0x00000008
.L_38:


//--------------------- .nv.callgraph             --------------------------
	.section	.nv.callgraph,"",@"SHT_CUDA_CALLGRAPH"
	.align	4
	.sectionentsize	8
	.align		4
        /*0000*/ 	.word	0x00000000
	.align		4
        /*0004*/ 	.word	0xffffffff
	.align		4
        /*0008*/ 	.word	0x00000000
	.align		4
        /*000c*/ 	.word	0xfffffffe
	.align		4
        /*0010*/ 	.word	0x00000000
	.align		4
        /*0014*/ 	.word	0xfffffffd
	.align		4
        /*0018*/ 	.word	0x00000000
	.align		4
        /*001c*/ 	.word	0xfffffffc


//--------------------- .nv.constant4             --------------------------
	.section	.nv.constant4,"a",@progbits
	.align	8
	.align		8
.nv.constant4:
        /*0000*/ 	.dword	_$_str


//--------------------- .text.triton_per_fused_native_layer_norm_0 --------------------------
	.section	.text.triton_per_fused_native_layer_norm_0,"ax",@progbits
	.sectionflags	@"SHF_BARRIERS=1"
	.align	128
        .global         triton_per_fused_native_layer_norm_0
        .type           triton_per_fused_native_layer_norm_0,@function
        .size           triton_per_fused_native_layer_norm_0,(.L_x_1 - triton_per_fused_native_layer_norm_0)
        .other          triton_per_fused_native_layer_norm_0,@"STO_CUDA_ENTRY STV_DEFAULT"
triton_per_fused_native_layer_norm_0:
.text.triton_per_fused_native_layer_norm_0:
[----:B------:R-:W0:Y:S02]  /*0000*/  LDC R1, c[0x0][0x28] ;  /* 0x00000a00ff017b82 */ /* 0x000e240000000800 */
[----:B------:R-:W1:Y:S01]  /*0010*/  S2R R16, SR_TID.X ;  /* 0x0000000000107919 */ /* 0x000e620000002100 */
[----:B------:R-:W2:Y:S01]  /*0020*/  LDC.64 R8, c[0x0][0x218] ;  /* 0x00008600ff087b82 */ /* 0x000ea20000000a00 */
[----:B------:R-:W-:Y:S01]  /*0030*/  HFMA2.MMA R6, -RZ, RZ, 0, 0 ;  /* 0x00000000ff067435 */ /* 0x000fe200000001ff */
[----:B------:R-:W-:Y:S01]  /*0040*/  ULDC.64 UR6, c[0x0][0x208] ;  /* 0x0000820000067ab9 */ /* 0x000fe20000000a00 */
[----:B------:R-:W3:Y:S05]  /*0050*/  S2R R0, SR_CTAID.X ;  /* 0x0000000000007919 */ /* 0x000eea0000002500 */
[----:B------:R-:W4:Y:S08]  /*0060*/  S2UR UR5, SR_CgaCtaId ;  /* 0x00000000000579c3 */ /* 0x000f300000008800 */
[----:B------:R-:W5:Y:S01]  /*0070*/  LDC.64 R12, c[0x0][0x220] ;  /* 0x00008800ff0c7b82 */ /* 0x000f620000000a00 */
[----:B-1----:R-:W-:-:S02]  /*0080*/  LOP3.LUT R3, R16, 0x3f, RZ, 0xc0, !PT ;  /* 0x0000003f10037812 */ /* 0x002fc400078ec0ff */
[C---:B---3--:R-:W-:Y:S02]  /*0090*/  ISETP.GE.AND P1, PT, R0.reuse, 0x4, PT ;  /* 0x000000040000780c */ /* 0x048fe40003f26270 */
[----:B------:R-:W-:-:S05]  /*00a0*/  LEA R2, R0, R3, 0x6 ;  /* 0x0000000300027211 */ /* 0x000fca00078e30ff */
[----:B--2---:R-:W-:-:S06]  /*00b0*/  IMAD.WIDE R8, R2, 0x4, R8 ;  /* 0x0000000402087825 */ /* 0x004fcc00078e0208 */
[----:B------:R-:W2:Y:S01]  /*00c0*/  @!P1 LDG.E R6, desc[UR6][R8.64] ;  /* 0x0000000608069981 */ /* 0x000ea2000c1e1900 */
[C---:B------:R-:W-:Y:S01]  /*00d0*/  LOP3.LUT P2, RZ, R16.reuse, 0x1f, RZ, 0xc0, !PT ;  /* 0x0000001f10ff7812 */ /* 0x040fe2000784c0ff */
[----:B------:R-:W-:Y:S01]  /*00e0*/  UMOV UR4, 0x400 ;  /* 0x0000040000047882 */ /* 0x000fe20000000000 */
[----:B-----5:R-:W-:Y:S01]  /*00f0*/  IMAD.WIDE.U32 R12, R3, 0x4, R12 ;  /* 0x00000004030c7825 */ /* 0x020fe200078e000c */
[----:B----4-:R-:W-:Y:S01]  /*0100*/  UPRMT UR4, UR5, 0x654, UR4 ;  /* 0x0000065405047896 */ /* 0x010fe20008000004 */
[----:B------:R-:W-:Y:S02]  /*0110*/  ISETP.GE.AND P3, PT, R16, 0x2, PT ;  /* 0x000000021000780c */ /* 0x000fe40003f66270 */
[----:B--2---:R-:W-:-:S04]  /*0120*/  SEL R6, R6, RZ, !P1 ;  /* 0x000000ff06067207 */ /* 0x004fc80004800000 */
[----:B------:R-:W-:-:S05]  /*0130*/  FSEL R7, R6, RZ, !P1 ;  /* 0x000000ff06077208 */ /* 0x000fca0004800000 */
[----:B------:R-:W1:Y:S02]  /*0140*/  SHFL.BFLY PT, R10, R7, 0x10, 0x1f ;  /* 0x0e001f00070a7f89 */ /* 0x000e6400000e0000 */
[----:B-1----:R-:W-:Y:S01]  /*0150*/  FADD R14, R7, R10 ;  /* 0x0000000a070e7221 */ /* 0x002fe20000000000 */
[----:B------:R-:W-:-:S04]  /*0160*/  SHF.R.U32.HI R7, RZ, 0x3, R16 ;  /* 0x00000003ff077819 */ /* 0x000fc80000011610 */
[----:B------:R-:W1:Y:S02]  /*0170*/  SHFL.BFLY PT, R11, R14, 0x8, 0x1f ;  /* 0x0d001f000e0b7f89 */ /* 0x000e6400000e0000 */
[----:B-1----:R-:W-:-:S05]  /*0180*/  FADD R15, R14, R11 ;  /* 0x0000000b0e0f7221 */ /* 0x002fca0000000000 */
[----:B------:R-:W1:Y:S02]  /*0190*/  SHFL.BFLY PT, R10, R15, 0x4, 0x1f ;  /* 0x0c801f000f0a7f89 */ /* 0x000e6400000e0000 */
[----:B-1----:R-:W-:-:S05]  /*01a0*/  FADD R17, R15, R10 ;  /* 0x0000000a0f117221 */ /* 0x002fca0000000000 */
[----:B------:R-:W1:Y:S02]  /*01b0*/  SHFL.BFLY PT, R10, R17, 0x2, 0x1f ;  /* 0x0c401f00110a7f89 */ /* 0x000e6400000e0000 */
[----:B-1----:R-:W-:Y:S02]  /*01c0*/  FADD R8, R17, R10 ;  /* 0x0000000a11087221 */ /* 0x002fe40000000000 */
[----:B------:R-:W1:Y:S03]  /*01d0*/  LDC.64 R10, c[0x0][0x228] ;  /* 0x00008a00ff0a7b82 */ /* 0x000e660000000a00 */
[----:B------:R-:W2:Y:S01]  /*01e0*/  SHFL.BFLY PT, R9, R8, 0x1, 0x1f ;  /* 0x0c201f0008097f89 */ /* 0x000ea200000e0000 */
[----:B-1----:R-:W-:Y:S01]  /*01f0*/  IMAD.WIDE.U32 R14, R3, 0x4, R10 ;  /* 0x00000004030e7825 */ /* 0x002fe200078e000a */
[----:B------:R-:W-:-:S03]  /*0200*/  LEA R10, R16, UR4, 0x2 ;  /* 0x00000004100a7c11 */ /* 0x000fc6000f8e10ff */
[----:B--2---:R-:W-:Y:S01]  /*0210*/  FADD R20, R8, R9 ;  /* 0x0000000908147221 */ /* 0x004fe20000000000 */
[----:B------:R-:W-:Y:S01]  /*0220*/  LOP3.LUT R9, R7, 0x4, RZ, 0xc0, !PT ;  /* 0x0000000407097812 */ /* 0x000fe200078ec0ff */
[----:B------:R-:W2:Y:S04]  /*0230*/  LDG.E.EL R8, desc[UR6][R14.64] ;  /* 0x000000060e087981 */ /* 0x000ea8000c2e1900 */
[----:B------:R-:W-:Y:S04]  /*0240*/  @!P2 STS [R9+UR4], R20 ;  /* 0x000000140900a988 */ /* 0x000fe80008000804 */
[----:B------:R1:W2:Y:S01]  /*0250*/  LDG.E.EL R7, desc[UR6][R12.64] ;  /* 0x000000060c077981 */ /* 0x0002a2000c2e1900 */
[----:B------:R-:W-:Y:S06]  /*0260*/  BAR.SYNC.DEFER_BLOCKING 0x0 ;  /* 0x0000000000007b1d */ /* 0x000fec0000010000 */
[----:B------:R-:W3:Y:S01]  /*0270*/  @!P3 LDS R5, [R10] ;  /* 0x000000000a05b984 */ /* 0x000ee20000000800 */
[----:B------:R-:W-:-:S04]  /*0280*/  LOP3.LUT R11, R16, 0x1, RZ, 0xc0, !PT ;  /* 0x00000001100b7812 */ /* 0x000fc800078ec0ff */
[----:B------:R-:W-:-:S04]  /*0290*/  ISETP.NE.U32.AND P0, PT, R11, 0x1, PT ;  /* 0x000000010b00780c */ /* 0x000fc80003f05070 */
[----:B------:R-:W-:Y:S01]  /*02a0*/  ISETP.LT.AND P0, PT, R16, 0x2, P0 ;  /* 0x000000021000780c */ /* 0x000fe20000701270 */
[----:B---3--:R-:W3:Y:S02]  /*02b0*/  SHFL.BFLY PT, R18, R5, 0x1, 0x1f ;  /* 0x0c201f0005127f89 */ /* 0x008ee400000e0000 */
[----:B---3--:R-:W-:-:S10]  /*02c0*/  FADD R17, R5, R18 ;  /* 0x0000001205117221 */ /* 0x008fd40000000000 */
[----:B------:R-:W-:Y:S01]  /*02d0*/  @P0 STS [R10], R17 ;  /* 0x000000110a000388 */ /* 0x000fe20000000800 */
[----:B------:R-:W-:Y:S06]  /*02e0*/  BAR.SYNC.DEFER_BLOCKING 0x0 ;  /* 0x0000000000007b1d */ /* 0x000fec0000010000 */
[----:B------:R-:W3:Y:S02]  /*02f0*/  LDS R11, [UR4] ;  /* 0x00000004ff0b7984 */ /* 0x000ee40008000800 */
[----:B---3--:R-:W-:-:S04]  /*0300*/  FMUL R11, R11, 0.015625 ;  /* 0x3c8000000b0b7820 */ /* 0x008fc80000400000 */
[----:B------:R-:W-:-:S04]  /*0310*/  FADD R6, R6, -R11 ;  /* 0x8000000b06067221 */ /* 0x000fc80000000000 */
[----:B-1----:R-:W-:-:S05]  /*0320*/  FMUL R12, R6, R6 ;  /* 0x00000006060c7220 */ /* 0x002fca0000400000 */
[----:B------:R-:W-:-:S05]  /*0330*/  FSEL R12, R12, RZ, !P1 ;  /* 0x000000ff0c0c7208 */ /* 0x000fca0004800000 */
[----:B------:R-:W1:Y:S02]  /*0340*/  SHFL.BFLY PT, R5, R12, 0x10, 0x1f ;  /* 0x0e001f000c057f89 */ /* 0x000e6400000e0000 */
[----:B-1----:R-:W-:-:S05]  /*0350*/  FADD R5, R12, R5 ;  /* 0x000000050c057221 */ /* 0x002fca0000000000 */
[----:B------:R-:W1:Y:S02]  /*0360*/  SHFL.BFLY PT, R14, R5, 0x8, 0x1f ;  /* 0x0d001f00050e7f89 */ /* 0x000e6400000e0000 */
[----:B-1----:R-:W-:-:S05]  /*0370*/  FADD R14, R5, R14 ;  /* 0x0000000e050e7221 */ /* 0x002fca0000000000 */
[----:B------:R-:W1:Y:S02]  /*0380*/  SHFL.BFLY PT, R13, R14, 0x4, 0x1f ;  /* 0x0c801f000e0d7f89 */ /* 0x000e6400000e0000 */
[----:B-1----:R-:W-:Y:S01]  /*0390*/  FADD R13, R14, R13 ;  /* 0x0000000d0e0d7221 */ /* 0x002fe20000000000 */
[----:B------:R-:W-:Y:S06]  /*03a0*/  BAR.SYNC.DEFER_BLOCKING 0x0 ;  /* 0x0000000000007b1d */ /* 0x000fec0000010000 */
[----:B------:R-:W1:Y:S02]  /*03b0*/  SHFL.BFLY PT, R16, R13, 0x2, 0x1f ;  /* 0x0c401f000d107f89 */ /* 0x000e6400000e0000 */
[----:B-1----:R-:W-:-:S02]  /*03c0*/  FADD R16, R13, R16 ;  /* 0x000000100d107221 */ /* 0x002fc40000000000 */
[----:B------:R-:W1:Y:S03]  /*03d0*/  LDC.64 R12, c[0x0][0x238] ;  /* 0x00008e00ff0c7b82 */ /* 0x000e660000000a00 */
[----:B------:R-:W3:Y:S02]  /*03e0*/  SHFL.BFLY PT, R15, R16, 0x1, 0x1f ;  /* 0x0c201f00100f7f89 */ /* 0x000ee400000e0000 */
[----:B---3--:R-:W-:-:S03]  /*03f0*/  FADD R18, R16, R15 ;  /* 0x0000000f10127221 */ /* 0x008fc60000000000 */
[----:B------:R-:W3:Y:S02]  /*0400*/  LDC.64 R16, c[0x0][0x210] ;  /* 0x00008400ff107b82 */ /* 0x000ee40000000a00 */
[----:B------:R-:W-:Y:S06]  /*0410*/  @!P2 STS [R9+UR4], R18 ;  /* 0x000000120900a988 */ /* 0x000fec0008000804 */
[----:B------:R-:W-:Y:S06]  /*0420*/  BAR.SYNC.DEFER_BLOCKING 0x0 ;  /* 0x0000000000007b1d */ /* 0x000fec0000010000 */
[----:B------:R-:W4:Y:S04]  /*0430*/  @!P3 LDS R4, [R10] ;  /* 0x000000000a04b984 */ /* 0x000f280000000800 */
[----:B----4-:R-:W4:Y:S02]  /*0440*/  SHFL.BFLY PT, R5, R4, 0x1, 0x1f ;  /* 0x0c201f0004057f89 */ /* 0x010f2400000e0000 */
[----:B----4-:R-:W-:-:S05]  /*0450*/  FADD R5, R4, R5 ;  /* 0x0000000504057221 */ /* 0x010fca0000000000 */
[----:B------:R-:W-:Y:S01]  /*0460*/  @P0 STS [R10], R5 ;  /* 0x000000050a000388 */ /* 0x000fe20000000800 */
[----:B------:R-:W-:Y:S06]  /*0470*/  BAR.SYNC.DEFER_BLOCKING 0x0 ;  /* 0x0000000000007b1d */ /* 0x000fec0000010000 */
[----:B------:R-:W4:Y:S01]  /*0480*/  LDS R14, [UR4] ;  /* 0x00000004ff0e7984 */ /* 0x000f220008000800 */
[----:B------:R-:W-:Y:S01]  /*0490*/  MOV R15, 0x3c800000 ;  /* 0x3c800000000f7802 */ /* 0x000fe20000000f00 */
[----:B------:R-:W-:Y:S01]  /*04a0*/  BAR.SYNC.DEFER_BLOCKING 0x0 ;  /* 0x0000000000007b1d */ /* 0x000fe20000010000 */
[----:B------:R-:W-:Y:S01]  /*04b0*/  ISETP.EQ.AND P0, PT, R3, RZ, !P1 ;  /* 0x000000ff0300720c */ /* 0x000fe20004f02270 */
[----:B---3--:R-:W-:-:S04]  /*04c0*/  IMAD.WIDE R16, R0, 0x4, R16 ;  /* 0x0000000400107825 */ /* 0x008fc800078e0210 */
[----:B-1----:R-:W-:-:S04]  /*04d0*/  IMAD.WIDE R12, R2, 0x4, R12 ;  /* 0x00000004020c7825 */ /* 0x002fc800078e020c */
[----:B----4-:R-:W-:Y:S02]  /*04e0*/  FFMA R9, R14, R15, 9.9999997473787516356e-06 ;  /* 0x3727c5ac0e097423 */ /* 0x010fe4000000000f */
[----:B------:R-:W1:Y:S04]  /*04f0*/  LDC.64 R14, c[0x0][0x230] ;  /* 0x00008c00ff0e7b82 */ /* 0x000e680000000a00 */
[----:B------:R-:W3:Y:S02]  /*0500*/  MUFU.RSQ R9, R9 ;  /* 0x0000000900097308 */ /* 0x000ee40000001400 */
[----:B---3--:R-:W-:-:S04]  /*0510*/  FMUL R6, R6, R9 ;  /* 0x0000000906067220 */ /* 0x008fc80000400000 */
[----:B--2---:R-:W-:Y:S01]  /*0520*/  FFMA R7, R7, R6, R8 ;  /* 0x0000000607077223 */ /* 0x004fe20000000008 */
[----:B------:R2:W-:Y:S01]  /*0530*/  @P0 STG.E desc[UR6][R16.64], R9 ;  /* 0x0000000910000986 */ /* 0x0005e2000c101906 */
[----:B-1----:R-:W-:-:S03]  /*0540*/  IMAD.WIDE R14, R0, 0x4, R14 ;  /* 0x00000004000e7825 */ /* 0x002fc600078e020e */
[----:B------:R2:W-:Y:S01]  /*0550*/  @!P1 STG.E desc[UR6][R12.64], R7 ;  /* 0x000000070c009986 */ /* 0x0005e2000c101906 */
[----:B------:R-:W-:Y:S05]  /*0560*/  @!P0 EXIT ;  /* 0x000000000000894d */ /* 0x000fea0003800000 */
[----:B------:R-:W-:Y:S01]  /*0570*/  STG.E desc[UR6][R14.64], R11 ;  /* 0x0000000b0e007986 */ /* 0x000fe2000c101906 */
[----:B------:R-:W-:Y:S05]  /*0580*/  EXIT ;  /* 0x000000000000794d */ /* 0x000fea0003800000 */
.L_x_0:
[----:B------:R-:W-:-:S00]  /*0590*/  BRA `(.L_x_0) ;  /* 0xfffffffc00fc7947 */ /* 0x000fc0000383ffff */
[----:B------:R-:W-:-:S00]  /*05a0*/  NOP ;  /* 0x0000000000007918 */ /* 0x000fc00000000000 */
        /* <DEDUP_REMOVED lines=13> */
.L_x_1:


//--------------------- .nv.global.init           --------------------------
	.section	.nv.global.init,"aw",@progbits
.nv.global.init:
	.type		_$_str,@object
	.size		_$_str,(.L_0 - _$_str)
_$_str:
        /*0000*/ 	.byte	0x5f, 0x5f, 0x43, 0x55, 0x44, 0x41, 0x5f, 0x46, 0x54, 0x5a, 0x00
.L_0:


//--------------------- .nv.shared.triton_per_fused_native_layer_norm_0 --------------------------
	.section	.nv.shared.triton_per_fused_native_layer_norm_0,"aw",@nobits
	.sectionflags	@""
	.align	16
	.zero		1024


//--------------------- .nv.constant0.triton_per_fused_native_layer_norm_0 --------------------------
	.section	.nv.constant0.triton_per_fused_native_layer_norm_0,"a",@progbits
	.sectionflags	@""
	.align	4
.nv.constant0.triton_per_fused_native_layer_norm_0:
	.zero		584
